	.headerflags	@"EF_CUDA_TEXMODE_UNIFIED EF_CUDA_64BIT_ADDRESS EF_CUDA_ACCELERATORS EF_CUDA_SM90 EF_CUDA_VIRTUAL_SM(EF_CUDA_SM90)"
	.elftype	@"ET_EXEC"


//--------------------- .nv.info                  --------------------------
	.section	.nv.info,"",@"SHT_CUDA_INFO"
	.align	4


	//----- nvinfo : EIATTR_REGCOUNT
	.align		4
        /*0000*/ 	.byte	0x04, 0x2f
        /*0002*/ 	.short	(.L_3 - .L_2)
	.align		4
.L_2:
        /*0004*/ 	.word	index@(triton_poi_fused__native_batch_norm_legit_no_training_add_relu_19)
        /*0008*/ 	.word	0x00000020


	//----- nvinfo : EIATTR_MIN_STACK_SIZE
	.align		4
.L_3:
        /*000c*/ 	.byte	0x04, 0x12
        /*000e*/ 	.short	(.L_5 - .L_4)
	.align		4
.L_4:
        /*0010*/ 	.word	index@(triton_poi_fused__native_batch_norm_legit_no_training_add_relu_19)
        /*0014*/ 	.word	0x00000000


	//----- nvinfo : EIATTR_FRAME_SIZE
	.align		4
.L_5:
        /*0018*/ 	.byte	0x04, 0x11
        /*001a*/ 	.short	(.L_7 - .L_6)
	.align		4
.L_6:
        /*001c*/ 	.word	index@(triton_poi_fused__native_batch_norm_legit_no_training_add_relu_19)
        /*0020*/ 	.word	0x00000000


	//----- nvinfo : EIATTR_MIN_STACK_SIZE
	.align		4
.L_7:
        /*0024*/ 	.byte	0x04, 0x12
        /*0026*/ 	.short	(.L_9 - .L_8)
	.align		4
.L_8:
        /*0028*/ 	.word	index@(triton_poi_fused__native_batch_norm_legit_no_training_add_relu_19)
        /*002c*/ 	.word	0x00000000
.L_9:


//--------------------- .nv.info.triton_poi_fused__native_batch_norm_legit_no_training_add_relu_19 --------------------------
	.section	.nv.info.triton_poi_fused__native_batch_norm_legit_no_training_add_relu_19,"",@"SHT_CUDA_INFO"
	.sectionflags	@""
	.align	4


	//----- nvinfo : EIATTR_CUDA_API_VERSION
	.align		4
        /*0000*/ 	.byte	0x04, 0x37
        /*0002*/ 	.short	(.L_11 - .L_10)
.L_10:
        /*0004*/ 	.word	0x0000007c


	//----- nvinfo : EIATTR_KPARAM_INFO
	.align		4
.L_11:
        /*0008*/ 	.byte	0x04, 0x17
        /*000a*/ 	.short	(.L_13 - .L_12)
.L_12:
        /*000c*/ 	.word	0x00000000
        /*0010*/ 	.short	0x0007
        /*0012*/ 	.short	0x0038
        /*0014*/ 	.byte	0x00, 0xf0, 0x11, 0x00


	//----- nvinfo : EIATTR_KPARAM_INFO
	.align		4
.L_13:
        /*0018*/ 	.byte	0x04, 0x17
        /*001a*/ 	.short	(.L_15 - .L_14)
.L_14:
        /*001c*/ 	.word	0x00000000
        /*0020*/ 	.short	0x0006
        /*0022*/ 	.short	0x0030
        /*0024*/ 	.byte	0x00, 0xf4, 0x21, 0x00


	//----- nvinfo : EIATTR_KPARAM_INFO
	.align		4
.L_15:
        /*0028*/ 	.byte	0x04, 0x17
        /*002a*/ 	.short	(.L_17 - .L_16)
.L_16:
        /*002c*/ 	.word	0x00000000
        /*0030*/ 	.short	0x0005
        /*0032*/ 	.short	0x0028
        /*0034*/ 	.byte	0x00, 0xf4, 0x21, 0x00


	//----- nvinfo : EIATTR_KPARAM_INFO
	.align		4
.L_17:
        /*0038*/ 	.byte	0x04, 0x17
        /*003a*/ 	.short	(.L_19 - .L_18)
.L_18:
        /*003c*/ 	.word	0x00000000
        /*0040*/ 	.short	0x0004
        /*0042*/ 	.short	0x0020
        /*0044*/ 	.byte	0x00, 0xf4, 0x21, 0x00


	//----- nvinfo : EIATTR_KPARAM_INFO
	.align		4
.L_19:
        /*0048*/ 	.byte	0x04, 0x17
        /*004a*/ 	.short	(.L_21 - .L_20)
.L_20:
        /*004c*/ 	.word	0x00000000
        /*0050*/ 	.short	0x0003
        /*0052*/ 	.short	0x0018
        /*0054*/ 	.byte	0x00, 0xf4, 0x21, 0x00


	//----- nvinfo : EIATTR_KPARAM_INFO
	.align		4
.L_21:
        /*0058*/ 	.byte	0x04, 0x17
        /*005a*/ 	.short	(.L_23 - .L_22)
.L_22:
        /*005c*/ 	.word	0x00000000
        /*0060*/ 	.short	0x0002
        /*0062*/ 	.short	0x0010
        /*0064*/ 	.byte	0x00, 0xf4, 0x21, 0x00


	//----- nvinfo : EIATTR_KPARAM_INFO
	.align		4
.L_23:
        /*0068*/ 	.byte	0x04, 0x17
        /*006a*/ 	.short	(.L_25 - .L_24)
.L_24:
        /*006c*/ 	.word	0x00000000
        /*0070*/ 	.short	0x0001
        /*0072*/ 	.short	0x0008
        /*0074*/ 	.byte	0x00, 0xf4, 0x21, 0x00


	//----- nvinfo : EIATTR_KPARAM_INFO
	.align		4
.L_25:
        /*0078*/ 	.byte	0x04, 0x17
        /*007a*/ 	.short	(.L_27 - .L_26)
.L_26:
        /*007c*/ 	.word	0x00000000
        /*0080*/ 	.short	0x0000
        /*0082*/ 	.short	0x0000
        /*0084*/ 	.byte	0x00, 0xf4, 0x21, 0x00


	//----- nvinfo : EIATTR_SPARSE_MMA_MASK
	.align		4
.L_27:
        /*0088*/ 	.byte	0x03, 0x50
        /*008a*/ 	.short	0x0000


	//----- nvinfo : EIATTR_MAXREG_COUNT
	.align		4
        /*008c*/ 	.byte	0x03, 0x1b
        /*008e*/ 	.short	0x00ff


	//----- nvinfo : EIATTR_EXIT_INSTR_OFFSETS
	.align		4
        /*0090*/ 	.byte	0x04, 0x1c
        /*0092*/ 	.short	(.L_29 - .L_28)


	//   ....[0]....
.L_28:
        /*0094*/ 	.word	0x00000620


	//----- nvinfo : EIATTR_REQNTID
	.align		4
.L_29:
        /*0098*/ 	.byte	0x04, 0x10
        /*009a*/ 	.short	(.L_31 - .L_30)
.L_30:
        /*009c*/ 	.word	0x00000080
        /*00a0*/ 	.word	0x00000001
        /*00a4*/ 	.word	0x00000001


	//----- nvinfo : EIATTR_CBANK_PARAM_SIZE
	.align		4
.L_31:
        /*00a8*/ 	.byte	0x03, 0x19
        /*00aa*/ 	.short	0x003c


	//----- nvinfo : EIATTR_PARAM_CBANK
	.align		4
        /*00ac*/ 	.byte	0x04, 0x0a
        /*00ae*/ 	.short	(.L_33 - .L_32)
	.align		4
.L_32:
        /*00b0*/ 	.word	index@(.nv.constant0.triton_poi_fused__native_batch_norm_legit_no_training_add_relu_19)
        /*00b4*/ 	.short	0x0210
        /*00b6*/ 	.short	0x003c


	//----- nvinfo : EIATTR_SW_WAR
	.align		4
.L_33:
        /*00b8*/ 	.byte	0x04, 0x36
        /*00ba*/ 	.short	(.L_35 - .L_34)
.L_34:
        /*00bc*/ 	.word	0x00000008
.L_35:


//--------------------- .nv.callgraph             --------------------------
	.section	.nv.callgraph,"",@"SHT_CUDA_CALLGRAPH"
	.align	4
	.sectionentsize	8
	.align		4
        /*0000*/ 	.word	0x00000000
	.align		4
        /*0004*/ 	.word	0xffffffff
	.align		4
        /*0008*/ 	.word	0x00000000
	.align		4
        /*000c*/ 	.word	0xfffffffe
	.align		4
        /*0010*/ 	.word	0x00000000
	.align		4
        /*0014*/ 	.word	0xfffffffd
	.align		4
        /*0018*/ 	.word	0x00000000
	.align		4
        /*001c*/ 	.word	0xfffffffc


//--------------------- .nv.constant4             --------------------------
	.section	.nv.constant4,"a",@progbits
	.align	8
	.align		8
.nv.constant4:
        /*0000*/ 	.dword	_$_str
	.align		8
        /*0008*/ 	.dword	_$_str_$_2


//--------------------- .text.triton_poi_fused__native_batch_norm_legit_no_training_add_relu_19 --------------------------
	.section	.text.triton_poi_fused__native_batch_norm_legit_no_training_add_relu_19,"ax",@progbits
	.align	128
        .global         triton_poi_fused__native_batch_norm_legit_no_training_add_relu_19
        .type           triton_poi_fused__native_batch_norm_legit_no_training_add_relu_19,@function
        .size           triton_poi_fused__native_batch_norm_legit_no_training_add_relu_19,(.L_x_1 - triton_poi_fused__native_batch_norm_legit_no_training_add_relu_19)
        .other          triton_poi_fused__native_batch_norm_legit_no_training_add_relu_19,@"STO_CUDA_ENTRY STV_DEFAULT"
triton_poi_fused__native_batch_norm_legit_no_training_add_relu_19:
.text.triton_poi_fused__native_batch_norm_legit_no_training_add_relu_19:
[----:B------:R-:W-:Y:S01]  /*0000*/  LDC R1, c[0x0][0x28] ;  /* 0x00000a00ff017b82 */ /* 0x000fe20000000800 */
[----:B------:R-:W1:Y:S07]  /*0010*/  S2R R0, SR_TID.X ;  /* 0x0000000000007919 */ /* 0x000e6e0000002100 */
[----:B------:R-:W2:Y:S01]  /*0020*/  LDC.64 R4, c[0x0][0x228] ;  /* 0x00008a00ff047b82 */ /* 0x000ea20000000a00 */
[----:B------:R-:W-:Y:S01]  /*0030*/  ULDC.64 UR4, c[0x0][0x208] ;  /* 0x0000820000047ab9 */ /* 0x000fe20000000a00 */
[----:B------:R-:W3:Y:S06]  /*0040*/  S2R R7, SR_CTAID.X ;  /* 0x0000000000077919 */ /* 0x000eec0000002500 */
[----:B------:R-:W4:Y:S08]  /*0050*/  LDC.64 R8, c[0x0][0x210] ;  /* 0x00008400ff087b82 */ /* 0x000f300000000a00 */
[----:B------:R-:W5:Y:S08]  /*0060*/  LDC.64 R12, c[0x0][0x218] ;  /* 0x00008600ff0c7b82 */ /* 0x000f700000000a00 */
[----:B------:R-:W5:Y:S01]  /*0070*/  LDC.64 R16, c[0x0][0x220] ;  /* 0x00008800ff107b82 */ /* 0x000f620000000a00 */
[----:B-1----:R-:W-:-:S07]  /*0080*/  SHF.L.U32 R0, R0, 0x2, RZ ;  /* 0x0000000200007819 */ /* 0x002fce00000006ff */
[----:B------:R-:W1:Y:S01]  /*0090*/  LDC.64 R22, c[0x0][0x230] ;  /* 0x00008c00ff167b82 */ /* 0x000e620000000a00 */
[----:B---3--:R-:W-:Y:S02]  /*00a0*/  SHF.R.S32.HI R3, RZ, 0x16, R7 ;  /* 0x00000016ff037819 */ /* 0x008fe40000011407 */
[----:B------:R-:W-:Y:S02]  /*00b0*/  LOP3.LUT R0, R0, 0x1fc, RZ, 0xc0, !PT ;  /* 0x000001fc00007812 */ /* 0x000fe400078ec0ff */
[----:B------:R-:W-:-:S03]  /*00c0*/  SGXT R3, R3, 0x1 ;  /* 0x000000010303781a */ /* 0x000fc60000000200 */
[----:B------:R-:W3:Y:S01]  /*00d0*/  LDC.64 R20, c[0x0][0x238] ;  /* 0x00008e00ff147b82 */ /* 0x000ee20000000a00 */
[----:B------:R-:W-:-:S04]  /*00e0*/  LEA R0, R7, R0, 0x9 ;  /* 0x0000000007007211 */ /* 0x000fc800078e48ff */
[----:B------:R-:W-:-:S04]  /*00f0*/  LEA.HI R3, R3, R0, RZ, 0x6 ;  /* 0x0000000003037211 */ /* 0x000fc800078f30ff */
[----:B------:R-:W-:-:S04]  /*0100*/  LOP3.LUT R3, R3, 0xffffffc0, RZ, 0xc0, !PT ;  /* 0xffffffc003037812 */ /* 0x000fc800078ec0ff */
[----:B------:R-:W-:-:S05]  /*0110*/  IADD3 R2, R0, -R3, RZ ;  /* 0x8000000300027210 */ /* 0x000fca0007ffe0ff */
[----:B--2---:R-:W-:-:S06]  /*0120*/  IMAD.WIDE R4, R2, 0x4, R4 ;  /* 0x0000000402047825 */ /* 0x004fcc00078e0204 */
[----:B------:R-:W2:Y:S01]  /*0130*/  LDG.E.EL.128 R4, desc[UR4][R4.64] ;  /* 0x0000000404047981 */ /* 0x000ea2000c2e1d00 */
[----:B----4-:R-:W-:-:S04]  /*0140*/  IMAD.WIDE R8, R0, 0x4, R8 ;  /* 0x0000000400087825 */ /* 0x010fc800078e0208 */
[----:B-----5:R-:W-:Y:S02]  /*0150*/  IMAD.WIDE R12, R0, 0x4, R12 ;  /* 0x00000004000c7825 */ /* 0x020fe400078e020c */
[----:B------:R-:W4:Y:S04]  /*0160*/  LDG.E.128 R8, desc[UR4][R8.64] ;  /* 0x0000000408087981 */ /* 0x000f28000c1e1d00 */
[----:B------:R-:W4:Y:S01]  /*0170*/  LDG.E.128 R12, desc[UR4][R12.64] ;  /* 0x000000040c0c7981 */ /* 0x000f22000c1e1d00 */
[----:B0-----:R-:W-:-:S06]  /*0180*/  IMAD.WIDE R16, R2, 0x4, R16 ;  /* 0x0000000402107825 */ /* 0x001fcc00078e0210 */
[----:B------:R-:W5:Y:S01]  /*0190*/  LDG.E.EL.128 R16, desc[UR4][R16.64] ;  /* 0x0000000410107981 */ /* 0x000f62000c2e1d00 */
[----:B-1----:R-:W-:-:S04]  /*01a0*/  IMAD.WIDE R22, R2, 0x4, R22 ;  /* 0x0000000402167825 */ /* 0x002fc800078e0216 */
[----:B---3--:R-:W-:Y:S02]  /*01b0*/  IMAD.WIDE R24, R2, 0x4, R20 ;  /* 0x0000000402187825 */ /* 0x008fe400078e0214 */
[----:B------:R-:W3:Y:S04]  /*01c0*/  LDG.E.EL.128 R20, desc[UR4][R22.64] ;  /* 0x0000000416147981 */ /* 0x000ee8000c2e1d00 */
[----:B------:R-:W3:Y:S01]  /*01d0*/  LDG.E.EL.128 R24, desc[UR4][R24.64] ;  /* 0x0000000418187981 */ /* 0x000ee2000c2e1d00 */
[----:B--2---:R-:W-:Y:S01]  /*01e0*/  FADD R6, R6, 9.9999997473787516356e-06 ;  /* 0x3727c5ac06067421 */ /* 0x004fe20000000000 */
[----:B------:R-:W-:Y:S01]  /*01f0*/  FADD R2, R5, 9.9999997473787516356e-06 ;  /* 0x3727c5ac05027421 */ /* 0x000fe20000000000 */
[----:B------:R-:W-:Y:S01]  /*0200*/  FADD R4, R4, 9.9999997473787516356e-06 ;  /* 0x3727c5ac04047421 */ /* 0x000fe20000000000 */
[----:B------:R-:W-:Y:S01]  /*0210*/  FADD R7, R7, 9.9999997473787516356e-06 ;  /* 0x3727c5ac07077421 */ /* 0x000fe20000000000 */
[----:B------:R0:W1:Y:S01]  /*0220*/  MUFU.SQRT R3, R6 ;  /* 0x0000000600037308 */ /* 0x0000620000002000 */
[----:B----4-:R-:W-:-:S07]  /*0230*/  FADD R29, R8, R12 ;  /* 0x0000000c081d7221 */ /* 0x010fce0000000000 */
[----:B------:R-:W2:Y:S01]  /*0240*/  MUFU.SQRT R2, R2 ;  /* 0x0000000200027308 */ /* 0x000ea20000002000 */
[----:B0-----:R-:W-:Y:S01]  /*0250*/  FADD R6, R11, R15 ;  /* 0x0000000f0b067221 */ /* 0x001fe20000000000 */
[----:B------:R-:W-:Y:S01]  /*0260*/  FADD R15, R10, R14 ;  /* 0x0000000e0a0f7221 */ /* 0x000fe20000000000 */
[----:B------:R-:W-:Y:S02]  /*0270*/  FADD R10, R9, R13 ;  /* 0x0000000d090a7221 */ /* 0x000fe40000000000 */
[----:B------:R-:W0:Y:S01]  /*0280*/  LDC.64 R8, c[0x0][0x240] ;  /* 0x00009000ff087b82 */ /* 0x000e220000000a00 */
[----:B-----5:R-:W-:Y:S01]  /*0290*/  FADD R16, -R16, R29 ;  /* 0x0000001d10107221 */ /* 0x020fe20000000100 */
[C---:B-1----:R-:W-:Y:S01]  /*02a0*/  FSETP.GT.AND P6, PT, R3.reuse, 8.50705917302346158658e+37, PT ;  /* 0x7e8000000300780b */ /* 0x042fe20003fc4000 */
[----:B------:R1:W4:Y:S01]  /*02b0*/  MUFU.SQRT R5, R7 ;  /* 0x0000000700057308 */ /* 0x0003220000002000 */
[----:B------:R-:W-:Y:S01]  /*02c0*/  FSETP.GEU.AND P1, PT, R3, 1.175494350822287508e-38, PT ;  /* 0x008000000300780b */ /* 0x000fe20003f2e000 */
[----:B------:R-:W-:Y:S01]  /*02d0*/  FADD R17, -R17, R10 ;  /* 0x0000000a11117221 */ /* 0x000fe20000000100 */
[----:B------:R-:W-:Y:S01]  /*02e0*/  FADD R15, -R18, R15 ;  /* 0x0000000f120f7221 */ /* 0x000fe20000000100 */
[----:B------:R-:W-:Y:S01]  /*02f0*/  FADD R6, -R19, R6 ;  /* 0x0000000613067221 */ /* 0x000fe20000000100 */
[----:B--2---:R-:W-:-:S03]  /*0300*/  FSETP.GT.AND P4, PT, R2, 8.50705917302346158658e+37, PT ;  /* 0x7e8000000200780b */ /* 0x004fc60003f84000 */
[----:B------:R-:W2:Y:S01]  /*0310*/  MUFU.SQRT R4, R4 ;  /* 0x0000000400047308 */ /* 0x000ea20000002000 */
[----:B-1----:R-:W-:Y:S01]  /*0320*/  HFMA2.MMA R7, -RZ, RZ, 1.625, 0 ;  /* 0x3e800000ff077435 */ /* 0x002fe200000001ff */
[----:B------:R-:W-:Y:S02]  /*0330*/  FSETP.GEU.AND P0, PT, R2, 1.175494350822287508e-38, PT ;  /* 0x008000000200780b */ /* 0x000fe40003f0e000 */
[----:B------:R-:W-:Y:S01]  /*0340*/  @P6 FMUL R3, R3, 0.25 ;  /* 0x3e80000003036820 */ /* 0x000fe20000400000 */
[----:B----4-:R-:W-:-:S03]  /*0350*/  FSETP.GT.AND P5, PT, R5, 8.50705917302346158658e+37, PT ;  /* 0x7e8000000500780b */ /* 0x010fc60003fa4000 */
[----:B------:R-:W-:Y:S01]  /*0360*/  @!P1 FMUL R3, R3, 16777216 ;  /* 0x4b80000003039820 */ /* 0x000fe20000400000 */
[----:B------:R-:W-:Y:S02]  /*0370*/  FSETP.GEU.AND P2, PT, R5, 1.175494350822287508e-38, PT ;  /* 0x008000000500780b */ /* 0x000fe40003f4e000 */
[C---:B------:R-:W-:Y:S01]  /*0380*/  FSEL R11, R7.reuse, 1, P6 ;  /* 0x3f800000070b7808 */ /* 0x040fe20003000000 */
[----:B------:R-:W-:Y:S01]  /*0390*/  @P4 FMUL R2, R2, 0.25 ;  /* 0x3e80000002024820 */ /* 0x000fe20000400000 */
[----:B------:R1:W4:Y:S01]  /*03a0*/  MUFU.RCP R28, R3 ;  /* 0x00000003001c7308 */ /* 0x0003220000001000 */
[----:B------:R-:W-:Y:S01]  /*03b0*/  FSEL R10, R7, 1, P5 ;  /* 0x3f800000070a7808 */ /* 0x000fe20002800000 */
[----:B0-----:R-:W-:Y:S01]  /*03c0*/  IMAD.WIDE R8, R0, 0x4, R8 ;  /* 0x0000000400087825 */ /* 0x001fe200078e0208 */
[----:B--2---:R-:W-:-:S03]  /*03d0*/  FSETP.GT.AND P3, PT, R4, 8.50705917302346158658e+37, PT ;  /* 0x7e8000000400780b */ /* 0x004fc60003f64000 */
[----:B------:R-:W-:Y:S01]  /*03e0*/  @!P0 FMUL R2, R2, 16777216 ;  /* 0x4b80000002028820 */ /* 0x000fe20000400000 */
[----:B------:R-:W-:Y:S01]  /*03f0*/  FSETP.GEU.AND P6, PT, R4, 1.175494350822287508e-38, PT ;  /* 0x008000000400780b */ /* 0x000fe20003fce000 */
[----:B------:R-:W-:Y:S01]  /*0400*/  @!P1 FMUL R11, R11, 16777216 ;  /* 0x4b8000000b0b9820 */ /* 0x000fe20000400000 */
[----:B------:R-:W-:Y:S01]  /*0410*/  @P5 FMUL R5, R5, 0.25 ;  /* 0x3e80000005055820 */ /* 0x000fe20000400000 */
[----:B-1----:R-:W-:Y:S02]  /*0420*/  FSEL R3, R7, 1, P4 ;  /* 0x3f80000007037808 */ /* 0x002fe40002000000 */
[----:B------:R-:W0:Y:S01]  /*0430*/  MUFU.RCP R2, R2 ;  /* 0x0000000200027308 */ /* 0x000e220000001000 */
[----:B------:R-:W-:Y:S01]  /*0440*/  @!P2 FMUL R5, R5, 16777216 ;  /* 0x4b8000000505a820 */ /* 0x000fe20000400000 */
[----:B------:R-:W-:Y:S01]  /*0450*/  FSEL R7, R7, 1, P3 ;  /* 0x3f80000007077808 */ /* 0x000fe20001800000 */
[----:B------:R-:W-:Y:S01]  /*0460*/  @!P2 FMUL R10, R10, 16777216 ;  /* 0x4b8000000a0aa820 */ /* 0x000fe20000400000 */
[----:B------:R-:W-:Y:S01]  /*0470*/  @!P0 FMUL R3, R3, 16777216 ;  /* 0x4b80000003038820 */ /* 0x000fe20000400000 */
[----:B----4-:R-:W-:Y:S01]  /*0480*/  FMUL R28, R28, R11 ;  /* 0x0000000b1c1c7220 */ /* 0x010fe20000400000 */
[----:B------:R-:W-:-:S02]  /*0490*/  @P3 FMUL R4, R4, 0.25 ;  /* 0x3e80000004043820 */ /* 0x000fc40000400000 */
[----:B------:R-:W1:Y:S01]  /*04a0*/  MUFU.RCP R5, R5 ;  /* 0x0000000500057308 */ /* 0x000e620000001000 */
[----:B------:R-:W-:Y:S01]  /*04b0*/  @!P6 FMUL R7, R7, 16777216 ;  /* 0x4b8000000707e820 */ /* 0x000fe20000400000 */
[----:B------:R-:W-:Y:S01]  /*04c0*/  @!P6 FMUL R4, R4, 16777216 ;  /* 0x4b8000000404e820 */ /* 0x000fe20000400000 */
[----:B------:R-:W-:Y:S01]  /*04d0*/  FMUL R15, R28, R15 ;  /* 0x0000000f1c0f7220 */ /* 0x000fe20000400000 */
[----:B0-----:R-:W-:-:S04]  /*04e0*/  FMUL R2, R2, R3 ;  /* 0x0000000302027220 */ /* 0x001fc80000400000 */
[----:B------:R-:W0:Y:S01]  /*04f0*/  MUFU.RCP R4, R4 ;  /* 0x0000000400047308 */ /* 0x000e220000001000 */
[----:B---3--:R-:W-:Y:S01]  /*0500*/  FFMA R15, R22, R15, R26 ;  /* 0x0000000f160f7223 */ /* 0x008fe2000000001a */
[----:B------:R-:W-:-:S04]  /*0510*/  FMUL R2, R2, R17 ;  /* 0x0000001102027220 */ /* 0x000fc80000400000 */
[----:B------:R-:W-:Y:S01]  /*0520*/  FSETP.GEU.AND P1, PT, R15, RZ, PT ;  /* 0x000000ff0f00720b */ /* 0x000fe20003f2e000 */
[----:B-1----:R-:W-:Y:S01]  /*0530*/  FMUL R5, R5, R10 ;  /* 0x0000000a05057220 */ /* 0x002fe20000400000 */
[----:B------:R-:W-:Y:S02]  /*0540*/  FFMA R2, R21, R2, R25 ;  /* 0x0000000215027223 */ /* 0x000fe40000000019 */
[----:B------:R-:W-:Y:S01]  /*0550*/  SEL R18, R15, RZ, P1 ;  /* 0x000000ff0f127207 */ /* 0x000fe20000800000 */
[----:B------:R-:W-:Y:S02]  /*0560*/  FMUL R6, R5, R6 ;  /* 0x0000000605067220 */ /* 0x000fe40000400000 */
[----:B------:R-:W-:Y:S01]  /*0570*/  FSETP.GEU.AND P2, PT, R2, RZ, PT ;  /* 0x000000ff0200720b */ /* 0x000fe20003f4e000 */
[----:B0-----:R-:W-:Y:S01]  /*0580*/  FMUL R7, R4, R7 ;  /* 0x0000000704077220 */ /* 0x001fe20000400000 */
[----:B------:R-:W-:Y:S02]  /*0590*/  FFMA R6, R23, R6, R27 ;  /* 0x0000000617067223 */ /* 0x000fe4000000001b */
[----:B------:R-:W-:Y:S01]  /*05a0*/  SEL R17, R2, RZ, P2 ;  /* 0x000000ff02117207 */ /* 0x000fe20001000000 */
[----:B------:R-:W-:-:S02]  /*05b0*/  FMUL R7, R7, R16 ;  /* 0x0000001007077220 */ /* 0x000fc40000400000 */
[----:B------:R-:W-:Y:S02]  /*05c0*/  FSETP.GEU.AND P0, PT, R6, RZ, PT ;  /* 0x000000ff0600720b */ /* 0x000fe40003f0e000 */
[----:B------:R-:W-:Y:S02]  /*05d0*/  FFMA R7, R20, R7, R24 ;  /* 0x0000000714077223 */ /* 0x000fe40000000018 */
[----:B------:R-:W-:-:S03]  /*05e0*/  SEL R19, R6, RZ, P0 ;  /* 0x000000ff06137207 */ /* 0x000fc60000000000 */
[----:B------:R-:W-:-:S04]  /*05f0*/  FSETP.GEU.AND P3, PT, R7, RZ, PT ;  /* 0x000000ff0700720b */ /* 0x000fc80003f6e000 */
[----:B------:R-:W-:-:S05]  /*0600*/  SEL R16, R7, RZ, P3 ;  /* 0x000000ff07107207 */ /* 0x000fca0001800000 */
[----:B------:R-:W-:Y:S01]  /*0610*/  STG.E.128 desc[UR4][R8.64], R16 ;  /* 0x0000001008007986 */ /* 0x000fe2000c101d04 */
[----:B------:R-:W-:Y:S05]  /*0620*/  EXIT ;  /* 0x000000000000794d */ /* 0x000fea0003800000 */
.L_x_0:
[----:B------:R-:W-:-:S00]  /*0630*/  BRA `(.L_x_0) ;  /* 0xfffffffc00fc7947 */ /* 0x000fc0000383ffff */
[----:B------:R-:W-:-:S00]  /*0640*/  NOP ;  /* 0x0000000000007918 */ /* 0x000fc00000000000 */
        /* <DEDUP_REMOVED lines=11> */
.L_x_1:


//--------------------- .nv.global.init           --------------------------
	.section	.nv.global.init,"aw",@progbits
.nv.global.init:
	.type		_$_str,@object
	.size		_$_str,(_$_str_$_2 - _$_str)
_$_str:
        /*0000*/ 	.byte	0x5f, 0x5f, 0x43, 0x55, 0x44, 0x41, 0x5f, 0x46, 0x54, 0x5a, 0x00
	.type		_$_str_$_2,@object
	.size		_$_str_$_2,(.L_1 - _$_str_$_2)
_$_str_$_2:
        /*000b*/ 	.byte	0x5f, 0x5f, 0x43, 0x55, 0x44, 0x41, 0x5f, 0x50, 0x52, 0x45, 0x43, 0x5f, 0x53, 0x51, 0x52, 0x54
        /*001b*/ 	.byte	0x00
.L_1:


//--------------------- .nv.constant0.triton_poi_fused__native_batch_norm_legit_no_training_add_relu_19 --------------------------
	.section	.nv.constant0.triton_poi_fused__native_batch_norm_legit_no_training_add_relu_19,"a",@progbits
	.sectionflags	@""
	.align	4
.nv.constant0.triton_poi_fused__native_batch_norm_legit_no_training_add_relu_19:
	.zero		588
